	.headerflags	@"EF_CUDA_TEXMODE_UNIFIED EF_CUDA_64BIT_ADDRESS EF_CUDA_ACCELERATORS EF_CUDA_SM90 EF_CUDA_VIRTUAL_SM(EF_CUDA_SM90)"
	.elftype	@"ET_EXEC"


//--------------------- .nv.info                  --------------------------
	.section	.nv.info,"",@"SHT_CUDA_INFO"
	.align	4


	//----- nvinfo : EIATTR_REGCOUNT
	.align		4
        /*0000*/ 	.byte	0x04, 0x2f
        /*0002*/ 	.short	(.L_3 - .L_2)
	.align		4
.L_2:
        /*0004*/ 	.word	index@(triton_poi_fused_tanh_1)
        /*0008*/ 	.word	0x0000001c


	//----- nvinfo : EIATTR_MIN_STACK_SIZE
	.align		4
.L_3:
        /*000c*/ 	.byte	0x04, 0x12
        /*000e*/ 	.short	(.L_5 - .L_4)
	.align		4
.L_4:
        /*0010*/ 	.word	index@(triton_poi_fused_tanh_1)
        /*0014*/ 	.word	0x00000000


	//----- nvinfo : EIATTR_FRAME_SIZE
	.align		4
.L_5:
        /*0018*/ 	.byte	0x04, 0x11
        /*001a*/ 	.short	(.L_7 - .L_6)
	.align		4
.L_6:
        /*001c*/ 	.word	index@(triton_poi_fused_tanh_1)
        /*0020*/ 	.word	0x00000000


	//----- nvinfo : EIATTR_MIN_STACK_SIZE
	.align		4
.L_7:
        /*0024*/ 	.byte	0x04, 0x12
        /*0026*/ 	.short	(.L_9 - .L_8)
	.align		4
.L_8:
        /*0028*/ 	.word	index@(triton_poi_fused_tanh_1)
        /*002c*/ 	.word	0x00000000
.L_9:


//--------------------- .nv.info.triton_poi_fused_tanh_1 --------------------------
	.section	.nv.info.triton_poi_fused_tanh_1,"",@"SHT_CUDA_INFO"
	.sectionflags	@""
	.align	4


	//----- nvinfo : EIATTR_CUDA_API_VERSION
	.align		4
        /*0000*/ 	.byte	0x04, 0x37
        /*0002*/ 	.short	(.L_11 - .L_10)
.L_10:
        /*0004*/ 	.word	0x0000007c


	//----- nvinfo : EIATTR_KPARAM_INFO
	.align		4
.L_11:
        /*0008*/ 	.byte	0x04, 0x17
        /*000a*/ 	.short	(.L_13 - .L_12)
.L_12:
        /*000c*/ 	.word	0x00000000
        /*0010*/ 	.short	0x0008
        /*0012*/ 	.short	0x003c
        /*0014*/ 	.byte	0x00, 0xf0, 0x11, 0x00


	//----- nvinfo : EIATTR_KPARAM_INFO
	.align		4
.L_13:
        /*0018*/ 	.byte	0x04, 0x17
        /*001a*/ 	.short	(.L_15 - .L_14)
.L_14:
        /*001c*/ 	.word	0x00000000
        /*0020*/ 	.short	0x0007
        /*0022*/ 	.short	0x0038
        /*0024*/ 	.byte	0x00, 0xf0, 0x11, 0x00


	//----- nvinfo : EIATTR_KPARAM_INFO
	.align		4
.L_15:
        /*0028*/ 	.byte	0x04, 0x17
        /*002a*/ 	.short	(.L_17 - .L_16)
.L_16:
        /*002c*/ 	.word	0x00000000
        /*0030*/ 	.short	0x0006
        /*0032*/ 	.short	0x0030
        /*0034*/ 	.byte	0x00, 0xf4, 0x21, 0x00


	//----- nvinfo : EIATTR_KPARAM_INFO
	.align		4
.L_17:
        /*0038*/ 	.byte	0x04, 0x17
        /*003a*/ 	.short	(.L_19 - .L_18)
.L_18:
        /*003c*/ 	.word	0x00000000
        /*0040*/ 	.short	0x0005
        /*0042*/ 	.short	0x0028
        /*0044*/ 	.byte	0x00, 0xf4, 0x21, 0x00


	//----- nvinfo : EIATTR_KPARAM_INFO
	.align		4
.L_19:
        /*0048*/ 	.byte	0x04, 0x17
        /*004a*/ 	.short	(.L_21 - .L_20)
.L_20:
        /*004c*/ 	.word	0x00000000
        /*0050*/ 	.short	0x0004
        /*0052*/ 	.short	0x0020
        /*0054*/ 	.byte	0x00, 0xf4, 0x21, 0x00


	//----- nvinfo : EIATTR_KPARAM_INFO
	.align		4
.L_21:
        /*0058*/ 	.byte	0x04, 0x17
        /*005a*/ 	.short	(.L_23 - .L_22)
.L_22:
        /*005c*/ 	.word	0x00000000
        /*0060*/ 	.short	0x0003
        /*0062*/ 	.short	0x0018
        /*0064*/ 	.byte	0x00, 0xf4, 0x21, 0x00


	//----- nvinfo : EIATTR_KPARAM_INFO
	.align		4
.L_23:
        /*0068*/ 	.byte	0x04, 0x17
        /*006a*/ 	.short	(.L_25 - .L_24)
.L_24:
        /*006c*/ 	.word	0x00000000
        /*0070*/ 	.short	0x0002
        /*0072*/ 	.short	0x0010
        /*0074*/ 	.byte	0x00, 0xf4, 0x21, 0x00


	//----- nvinfo : EIATTR_KPARAM_INFO
	.align		4
.L_25:
        /*0078*/ 	.byte	0x04, 0x17
        /*007a*/ 	.short	(.L_27 - .L_26)
.L_26:
        /*007c*/ 	.word	0x00000000
        /*0080*/ 	.short	0x0001
        /*0082*/ 	.short	0x0008
        /*0084*/ 	.byte	0x00, 0xf4, 0x21, 0x00


	//----- nvinfo : EIATTR_KPARAM_INFO
	.align		4
.L_27:
        /*0088*/ 	.byte	0x04, 0x17
        /*008a*/ 	.short	(.L_29 - .L_28)
.L_28:
        /*008c*/ 	.word	0x00000000
        /*0090*/ 	.short	0x0000
        /*0092*/ 	.short	0x0000
        /*0094*/ 	.byte	0x00, 0xf4, 0x21, 0x00


	//----- nvinfo : EIATTR_SPARSE_MMA_MASK
	.align		4
.L_29:
        /*0098*/ 	.byte	0x03, 0x50
        /*009a*/ 	.short	0x0000


	//----- nvinfo : EIATTR_MAXREG_COUNT
	.align		4
        /*009c*/ 	.byte	0x03, 0x1b
        /*009e*/ 	.short	0x00ff


	//----- nvinfo : EIATTR_EXIT_INSTR_OFFSETS
	.align		4
        /*00a0*/ 	.byte	0x04, 0x1c
        /*00a2*/ 	.short	(.L_31 - .L_30)


	//   ....[0]....
.L_30:
        /*00a4*/ 	.word	0x000009b0


	//   ....[1]....
        /*00a8*/ 	.word	0x000009d0


	//----- nvinfo : EIATTR_REQNTID
	.align		4
.L_31:
        /*00ac*/ 	.byte	0x04, 0x10
        /*00ae*/ 	.short	(.L_33 - .L_32)
.L_32:
        /*00b0*/ 	.word	0x00000020
        /*00b4*/ 	.word	0x00000001
        /*00b8*/ 	.word	0x00000001


	//----- nvinfo : EIATTR_CRS_STACK_SIZE
	.align		4
.L_33:
        /*00bc*/ 	.byte	0x04, 0x1e
        /*00be*/ 	.short	(.L_35 - .L_34)
.L_34:
        /*00c0*/ 	.word	0x00000000


	//----- nvinfo : EIATTR_CBANK_PARAM_SIZE
	.align		4
.L_35:
        /*00c4*/ 	.byte	0x03, 0x19
        /*00c6*/ 	.short	0x0040


	//----- nvinfo : EIATTR_PARAM_CBANK
	.align		4
        /*00c8*/ 	.byte	0x04, 0x0a
        /*00ca*/ 	.short	(.L_37 - .L_36)
	.align		4
.L_36:
        /*00cc*/ 	.word	index@(.nv.constant0.triton_poi_fused_tanh_1)
        /*00d0*/ 	.short	0x0210
        /*00d2*/ 	.short	0x0040


	//----- nvinfo : EIATTR_SW_WAR
	.align		4
.L_37:
        /*00d4*/ 	.byte	0x04, 0x36
        /*00d6*/ 	.short	(.L_39 - .L_38)
.L_38:
        /*00d8*/ 	.word	0x00000008
.L_39:


//--------------------- .nv.callgraph             --------------------------
	.section	.nv.callgraph,"",@"SHT_CUDA_CALLGRAPH"
	.align	4
	.sectionentsize	8
	.align		4
        /*0000*/ 	.word	0x00000000
	.align		4
        /*0004*/ 	.word	0xffffffff
	.align		4
        /*0008*/ 	.word	0x00000000
	.align		4
        /*000c*/ 	.word	0xfffffffe
	.align		4
        /*0010*/ 	.word	0x00000000
	.align		4
        /*0014*/ 	.word	0xfffffffd
	.align		4
        /*0018*/ 	.word	0x00000000
	.align		4
        /*001c*/ 	.word	0xfffffffc


//--------------------- .nv.constant4             --------------------------
	.section	.nv.constant4,"a",@progbits
	.align	8
	.align		8
.nv.constant4:
        /*0000*/ 	.dword	_$_str
	.align		8
        /*0008*/ 	.dword	_$_str_$_2


//--------------------- .text.triton_poi_fused_tanh_1 --------------------------
	.section	.text.triton_poi_fused_tanh_1,"ax",@progbits
	.sectionflags	@"SHF_BARRIERS=1"
	.align	128
        .global         triton_poi_fused_tanh_1
        .type           triton_poi_fused_tanh_1,@function
        .size           triton_poi_fused_tanh_1,(.L_x_7 - triton_poi_fused_tanh_1)
        .other          triton_poi_fused_tanh_1,@"STO_CUDA_ENTRY STV_DEFAULT"
triton_poi_fused_tanh_1:
.text.triton_poi_fused_tanh_1:
[----:B------:R-:W0:Y:S01]  /*0000*/  LDC R1, c[0x0][0x28] ;  /* 0x00000a00ff017b82 */ /* 0x000e220000000800 */
[----:B------:R-:W1:Y:S07]  /*0010*/  S2R R14, SR_TID.X ;  /* 0x00000000000e7919 */ /* 0x000e6e0000002100 */
[----:B------:R-:W2:Y:S01]  /*0020*/  LDC.64 R8, c[0x0][0x210] ;  /* 0x00008400ff087b82 */ /* 0x000ea20000000a00 */
[----:B------:R-:W-:Y:S01]  /*0030*/  ULDC.64 UR6, c[0x0][0x208] ;  /* 0x0000820000067ab9 */ /* 0x000fe20000000a00 */
[----:B------:R-:W3:Y:S01]  /*0040*/  S2R R5, SR_CTAID.Y ;  /* 0x0000000000057919 */ /* 0x000ee20000002600 */
[----:B------:R-:W4:Y:S05]  /*0050*/  S2R R12, SR_CTAID.X ;  /* 0x00000000000c7919 */ /* 0x000f2a0000002500 */
[----:B------:R-:W5:Y:S08]  /*0060*/  LDC.64 R10, c[0x0][0x228] ;  /* 0x00008a00ff0a7b82 */ /* 0x000f700000000a00 */
[----:B------:R-:W2:Y:S08]  /*0070*/  LDC.64 R6, c[0x0][0x218] ;  /* 0x00008600ff067b82 */ /* 0x000eb00000000a00 */
[----:B------:R-:W2:Y:S01]  /*0080*/  LDC.64 R18, c[0x0][0x220] ;  /* 0x00008800ff127b82 */ /* 0x000ea20000000a00 */
[----:B-1----:R-:W-:Y:S01]  /*0090*/  IMAD.SHL.U32 R0, R14, 0x2, RZ ;  /* 0x000000020e007824 */ /* 0x002fe200078e00ff */
[----:B------:R-:W-:-:S06]  /*00a0*/  SHF.R.U32.HI R2, RZ, 0x1, R14 ;  /* 0x00000001ff027819 */ /* 0x000fcc000001160e */
[----:B------:R-:W1:Y:S01]  /*00b0*/  LDC.64 R20, c[0x0][0x230] ;  /* 0x00008c00ff147b82 */ /* 0x000e620000000a00 */
[----:B------:R-:W-:Y:S01]  /*00c0*/  SHF.R.U32.HI R24, RZ, 0x3, R14 ;  /* 0x00000003ff187819 */ /* 0x000fe2000001160e */
[----:B---3--:R-:W-:Y:S01]  /*00d0*/  IMAD.SHL.U32 R3, R5, 0x10, RZ ;  /* 0x0000001005037824 */ /* 0x008fe200078e00ff */
[----:B------:R-:W-:Y:S02]  /*00e0*/  SGXT.U32 R2, R2, 0x4 ;  /* 0x000000040202781a */ /* 0x000fe40000000000 */
[----:B------:R-:W-:Y:S02]  /*00f0*/  SHF.R.S32.HI R15, RZ, 0x1b, R5 ;  /* 0x0000001bff0f7819 */ /* 0x000fe40000011405 */
[----:B------:R-:W-:Y:S01]  /*0100*/  LOP3.LUT R4, R3, 0xe, R0, 0xf8, !PT ;  /* 0x0000000e03047812 */ /* 0x000fe200078ef800 */
[----:B------:R-:W3:Y:S01]  /*0110*/  LDC.64 R22, c[0x0][0x238] ;  /* 0x00008e00ff167b82 */ /* 0x000ee20000000a00 */
[----:B----4-:R-:W-:Y:S02]  /*0120*/  SHF.L.U32 R5, R12, 0x2, RZ ;  /* 0x000000020c057819 */ /* 0x010fe400000006ff */
[----:B------:R-:W-:-:S02]  /*0130*/  SHF.R.S32.HI R13, RZ, 0x1f, R4 ;  /* 0x0000001fff0d7819 */ /* 0x000fc40000011404 */
[----:B------:R-:W-:Y:S02]  /*0140*/  SGXT.U32 R24, R24, 0x2 ;  /* 0x000000021818781a */ /* 0x000fe40000000000 */
[----:B------:R-:W-:Y:S02]  /*0150*/  LEA.HI R12, R13, R4, RZ, 0x2 ;  /* 0x000000040d0c7211 */ /* 0x000fe400078f10ff */
[----:B------:R-:W-:Y:S02]  /*0160*/  LOP3.LUT R2, R3, R2, RZ, 0xfc, !PT ;  /* 0x0000000203027212 */ /* 0x000fe400078efcff */
[----:B------:R-:W-:Y:S01]  /*0170*/  SGXT R15, R15, 0x1 ;  /* 0x000000010f0f781a */ /* 0x000fe20000000200 */
[----:B------:R-:W-:Y:S01]  /*0180*/  IMAD.SHL.U32 R17, R12, 0x4, RZ ;  /* 0x000000040c117824 */ /* 0x000fe200078e00ff */
[----:B------:R-:W-:Y:S02]  /*0190*/  LOP3.LUT R3, R5, 0x2, R0, 0xf8, !PT ;  /* 0x0000000205037812 */ /* 0x000fe400078ef800 */
[----:B------:R-:W-:-:S02]  /*01a0*/  LOP3.LUT R13, R5, R24, RZ, 0xfc, !PT ;  /* 0x00000018050d7212 */ /* 0x000fc400078efcff */
[----:B------:R-:W-:Y:S02]  /*01b0*/  LOP3.LUT R5, R12, 0xfffffffc, RZ, 0xc0, !PT ;  /* 0xfffffffc0c057812 */ /* 0x000fe400078ec0ff */
[----:B------:R-:W-:Y:S02]  /*01c0*/  LEA.HI R15, R15, R2, RZ, 0x2 ;  /* 0x000000020f0f7211 */ /* 0x000fe400078f10ff */
[----:B------:R-:W-:Y:S01]  /*01d0*/  LOP3.LUT R17, R17, 0xfffffff0, RZ, 0xc0, !PT ;  /* 0xfffffff011117812 */ /* 0x000fe200078ec0ff */
[----:B------:R-:W-:Y:S01]  /*01e0*/  IMAD.IADD R12, R4, 0x1, -R5 ;  /* 0x00000001040c7824 */ /* 0x000fe200078e0a05 */
[----:B------:R-:W-:Y:S02]  /*01f0*/  LOP3.LUT R15, R15, 0x3ffffffc, RZ, 0xc0, !PT ;  /* 0x3ffffffc0f0f7812 */ /* 0x000fe400078ec0ff */
[C---:B------:R-:W-:Y:S01]  /*0200*/  ISETP.GE.AND P2, PT, R13.reuse, 0x4, PT ;  /* 0x000000040d00780c */ /* 0x040fe20003f46270 */
[----:B------:R-:W-:Y:S01]  /*0210*/  IMAD R12, R13, 0x4, R12 ;  /* 0x000000040d0c7824 */ /* 0x000fe200078e020c */
[----:B------:R-:W-:-:S02]  /*0220*/  IADD3 R16, R2, -R15, RZ ;  /* 0x8000000f02107210 */ /* 0x000fc40007ffe0ff */
[----:B------:R-:W-:Y:S01]  /*0230*/  ISETP.LT.AND P1, PT, R4, 0x10, !P2 ;  /* 0x000000100400780c */ /* 0x000fe20005721270 */
[----:B------:R-:W-:Y:S01]  /*0240*/  IMAD.IADD R15, R12, 0x1, R17 ;  /* 0x000000010c0f7824 */ /* 0x000fe200078e0211 */
[----:B------:R-:W-:Y:S02]  /*0250*/  LEA R25, R16, R3, 0x2 ;  /* 0x0000000310197211 */ /* 0x000fe400078e10ff */
[----:B------:R-:W-:Y:S02]  /*0260*/  CS2R R4, SRZ ;  /* 0x0000000000047805 */ /* 0x000fe4000001ff00 */
[----:B------:R-:W-:Y:S01]  /*0270*/  ISETP.GE.AND P0, PT, R3, 0x4, PT ;  /* 0x000000040300780c */ /* 0x000fe20003f06270 */
[----:B--2---:R-:W-:Y:S01]  /*0280*/  IMAD.WIDE R8, R15, 0x4, R8 ;  /* 0x000000040f087825 */ /* 0x004fe200078e0208 */
[----:B------:R-:W-:Y:S02]  /*0290*/  HFMA2.MMA R15, -RZ, RZ, 0, 0 ;  /* 0x00000000ff0f7435 */ /* 0x000fe400000001ff */
[----:B------:R-:W-:Y:S01]  /*02a0*/  ISETP.LT.AND P0, PT, R2, 0x10, !P0 ;  /* 0x000000100200780c */ /* 0x000fe20004701270 */
[----:B-----5:R-:W-:-:S04]  /*02b0*/  IMAD.WIDE R16, R25, 0x4, R10 ;  /* 0x0000000419107825 */ /* 0x020fc800078e020a */
[----:B0-----:R-:W-:Y:S01]  /*02c0*/  IMAD.WIDE R10, R13, 0x4, R6 ;  /* 0x000000040d0a7825 */ /* 0x001fe200078e0206 */
[----:B------:R-:W-:-:S04]  /*02d0*/  CS2R R12, SRZ ;  /* 0x00000000000c7805 */ /* 0x000fc8000001ff00 */
[----:B------:R0:W2:Y:S04]  /*02e0*/  @!P2 LDG.E.EL R15, desc[UR6][R10.64] ;  /* 0x000000060a0fa981 */ /* 0x0000a8000c2e1900 */
[----:B------:R-:W2:Y:S04]  /*02f0*/  @P1 LDG.E.EL.64 R12, desc[UR6][R8.64] ;  /* 0x00000006080c1981 */ /* 0x000ea8000c2e1b00 */
[----:B------:R4:W5:Y:S01]  /*0300*/  @P0 LDG.E.EL.64 R4, desc[UR6][R16.64] ;  /* 0x0000000610040981 */ /* 0x000962000c2e1b00 */
[----:B------:R-:W-:Y:S02]  /*0310*/  CS2R R6, SRZ ;  /* 0x0000000000067805 */ /* 0x000fe4000001ff00 */
[----:B0-----:R-:W-:Y:S01]  /*0320*/  CS2R R10, SRZ ;  /* 0x00000000000a7805 */ /* 0x001fe2000001ff00 */
[----:B----4-:R-:W-:Y:S01]  /*0330*/  IMAD.WIDE R16, R25, 0x4, R18 ;  /* 0x0000000419107825 */ /* 0x010fe200078e0212 */
[----:B------:R-:W-:-:S04]  /*0340*/  CS2R R8, SRZ ;  /* 0x0000000000087805 */ /* 0x000fc8000001ff00 */
[----:B------:R0:W4:Y:S01]  /*0350*/  @P0 LDG.E.EL.64 R6, desc[UR6][R16.64] ;  /* 0x0000000610060981 */ /* 0x000122000c2e1b00 */
[----:B-1----:R-:W-:-:S04]  /*0360*/  IMAD.WIDE R18, R25, 0x4, R20 ;  /* 0x0000000419127825 */ /* 0x002fc800078e0214 */
[----:B---3--:R-:W-:Y:S01]  /*0370*/  IMAD.WIDE R20, R25, 0x4, R22 ;  /* 0x0000000419147825 */ /* 0x008fe200078e0216 */
[----:B------:R1:W3:Y:S04]  /*0380*/  @P0 LDG.E.EL.64 R10, desc[UR6][R18.64] ;  /* 0x00000006120a0981 */ /* 0x0002e8000c2e1b00 */
[----:B------:R-:W3:Y:S01]  /*0390*/  @P0 LDG.E.EL.64 R8, desc[UR6][R20.64] ;  /* 0x0000000614080981 */ /* 0x000ee2000c2e1b00 */
[----:B------:R-:W1:Y:S01]  /*03a0*/  S2UR UR5, SR_CgaCtaId ;  /* 0x00000000000579c3 */ /* 0x000e620000008800 */
[----:B------:R-:W-:Y:S01]  /*03b0*/  IMAD.SHL.U32 R14, R14, 0x8, RZ ;  /* 0x000000080e0e7824 */ /* 0x000fe200078e00ff */
[----:B------:R-:W-:-:S04]  /*03c0*/  UMOV UR4, 0x400 ;  /* 0x0000040000047882 */ /* 0x000fc80000000000 */
[----:B------:R-:W-:-:S04]  /*03d0*/  LOP3.LUT R23, R14, 0x38, RZ, 0xc0, !PT ;  /* 0x000000380e177812 */ /* 0x000fc800078ec0ff */
[C---:B------:R-:W-:Y:S02]  /*03e0*/  LOP3.LUT R24, R23.reuse, R24, RZ, 0xfc, !PT ;  /* 0x0000001817187212 */ /* 0x040fe400078efcff */
[C---:B0-----:R-:W-:Y:S02]  /*03f0*/  LOP3.LUT R17, R23.reuse, 0x4, RZ, 0xfc, !PT ;  /* 0x0000000417117812 */ /* 0x041fe400078efcff */
[----:B------:R-:W-:Y:S02]  /*0400*/  LOP3.LUT R14, R0, 0x3e, RZ, 0xc0, !PT ;  /* 0x0000003e000e7812 */ /* 0x000fe400078ec0ff */
[----:B------:R-:W-:Y:S02]  /*0410*/  SHF.R.U32.HI R0, RZ, 0x2, R0 ;  /* 0x00000002ff007819 */ /* 0x000fe40000011600 */
[-C--:B------:R-:W-:Y:S02]  /*0420*/  LEA.HI R23, R23, R24.reuse, RZ, 0x1e ;  /* 0x0000001817177211 */ /* 0x080fe400078ff0ff */
[----:B------:R-:W-:Y:S01]  /*0430*/  LEA.HI R17, R17, R24, RZ, 0x1e ;  /* 0x0000001811117211 */ /* 0x000fe200078ff0ff */
[----:B-1----:R-:W-:Y:S01]  /*0440*/  UPRMT UR4, UR5, 0x654, UR4 ;  /* 0x0000065405047896 */ /* 0x002fe20008000004 */
[----:B------:R-:W-:-:S05]  /*0450*/  SGXT.U32 R19, R0, 0x4 ;  /* 0x000000040013781a */ /* 0x000fca0000000000 */
[----:B------:R-:W-:Y:S02]  /*0460*/  LEA R23, R23, UR4, 0x2 ;  /* 0x0000000417177c11 */ /* 0x000fe4000f8e10ff */
[----:B------:R-:W-:Y:S02]  /*0470*/  LEA R0, R17, UR4, 0x2 ;  /* 0x0000000411007c11 */ /* 0x000fe4000f8e10ff */
[----:B------:R-:W-:-:S04]  /*0480*/  IADD3 R14, R14, R19, RZ ;  /* 0x000000130e0e7210 */ /* 0x000fc80007ffe0ff */
[----:B------:R-:W-:Y:S01]  /*0490*/  LEA R14, R14, UR4, 0x2 ;  /* 0x000000040e0e7c11 */ /* 0x000fe2000f8e10ff */
[----:B------:R-:W-:Y:S01]  /*04a0*/  BSSY B0, `(.L_x_0) ;  /* 0x0000037000007945 */ /* 0x000fe20003800000 */
[C---:B--2---:R-:W-:Y:S01]  /*04b0*/  FADD R12, R15.reuse, R12 ;  /* 0x0000000c0f0c7221 */ /* 0x044fe20000000000 */
[----:B------:R-:W-:-:S04]  /*04c0*/  FADD R13, R15, R13 ;  /* 0x0000000d0f0d7221 */ /* 0x000fc80000000000 */
[----:B------:R0:W-:Y:S04]  /*04d0*/  STS [R23], R12 ;  /* 0x0000000c17007388 */ /* 0x0001e80000000800 */
[----:B------:R1:W-:Y:S01]  /*04e0*/  STS [R0+0x10], R13 ;  /* 0x0000100d00007388 */ /* 0x0003e20000000800 */
[----:B-----5:R-:W-:-:S04]  /*04f0*/  FADD R4, R4, 9.9999997473787516356e-06 ;  /* 0x3727c5ac04047421 */ /* 0x020fc80000000000 */
[----:B------:R-:W2:Y:S01]  /*0500*/  MUFU.SQRT R16, R4 ;  /* 0x0000000400107308 */ /* 0x000ea20000002000 */
[----:B------:R-:W-:Y:S01]  /*0510*/  BAR.SYNC.DEFER_BLOCKING 0x0 ;  /* 0x0000000000007b1d */ /* 0x000fe20000010000 */
[----:B------:R-:W-:Y:S01]  /*0520*/  FADD R15, R5, 9.9999997473787516356e-06 ;  /* 0x3727c5ac050f7421 */ /* 0x000fe20000000000 */
[C---:B--2---:R-:W-:Y:S02]  /*0530*/  FSETP.GT.AND P1, PT, R16.reuse, 8.50705917302346158658e+37, PT ;  /* 0x7e8000001000780b */ /* 0x044fe40003f24000 */
[C---:B------:R-:W-:Y:S02]  /*0540*/  FSETP.GEU.AND P3, PT, R16.reuse, 1.175494350822287508e-38, PT ;  /* 0x008000001000780b */ /* 0x040fe40003f6e000 */
[----:B------:R-:W4:Y:S01]  /*0550*/  LDS R5, [R14] ;  /* 0x000000000e057984 */ /* 0x000f220000000800 */
[----:B------:R-:W2:Y:S08]  /*0560*/  MUFU.SQRT R17, R15 ;  /* 0x0000000f00117308 */ /* 0x000eb00000002000 */
[----:B------:R-:W-:Y:S01]  /*0570*/  @P1 FMUL R16, R16, 0.25 ;  /* 0x3e80000010101820 */ /* 0x000fe20000400000 */
[----:B------:R-:W5:Y:S03]  /*0580*/  LDS R4, [R14+0x4] ;  /* 0x000004000e047984 */ /* 0x000f660000000800 */
[----:B------:R-:W-:Y:S01]  /*0590*/  @!P3 FMUL R16, R16, 16777216 ;  /* 0x4b8000001010b820 */ /* 0x000fe20000400000 */
[----:B0-----:R-:W-:-:S05]  /*05a0*/  IMAD.MOV.U32 R12, RZ, RZ, 0x3e800000 ;  /* 0x3e800000ff0c7424 */ /* 0x001fca00078e00ff */
[----:B------:R-:W0:Y:S01]  /*05b0*/  MUFU.RCP R16, R16 ;  /* 0x0000001000107308 */ /* 0x000e220000001000 */
[C---:B--2---:R-:W-:Y:S02]  /*05c0*/  FSETP.GT.AND P2, PT, R17.reuse, 8.50705917302346158658e+37, PT ;  /* 0x7e8000001100780b */ /* 0x044fe40003f44000 */
[----:B------:R-:W-:Y:S02]  /*05d0*/  FSETP.GEU.AND P4, PT, R17, 1.175494350822287508e-38, PT ;  /* 0x008000001100780b */ /* 0x000fe40003f8e000 */
[----:B-1----:R-:W-:-:S05]  /*05e0*/  FSEL R13, R12, 1, P1 ;  /* 0x3f8000000c0d7808 */ /* 0x002fca0000800000 */
[----:B------:R-:W-:-:S04]  /*05f0*/  @!P3 FMUL R13, R13, 16777216 ;  /* 0x4b8000000d0db820 */ /* 0x000fc80000400000 */
[----:B------:R-:W-:Y:S01]  /*0600*/  @P2 FMUL R17, R17, 0.25 ;  /* 0x3e80000011112820 */ /* 0x000fe20000400000 */
[----:B0-----:R-:W-:-:S03]  /*0610*/  FMUL R0, R16, R13 ;  /* 0x0000000d10007220 */ /* 0x001fc60000400000 */
[----:B------:R-:W-:Y:S01]  /*0620*/  @!P4 FMUL R17, R17, 16777216 ;  /* 0x4b8000001111c820 */ /* 0x000fe20000400000 */
[----:B----4-:R-:W-:-:S04]  /*0630*/  FADD R5, R5, -R6 ;  /* 0x8000000605057221 */ /* 0x010fc80000000000 */
[----:B------:R-:W-:Y:S01]  /*0640*/  FMUL R5, R5, R0 ;  /* 0x0000000005057220 */ /* 0x000fe20000400000 */
[----:B------:R-:W0:Y:S03]  /*0650*/  MUFU.RCP R17, R17 ;  /* 0x0000001100117308 */ /* 0x000e260000001000 */
[----:B---3--:R-:W-:Y:S01]  /*0660*/  FFMA R6, R5, R10, R8 ;  /* 0x0000000a05067223 */ /* 0x008fe20000000008 */
[----:B------:R-:W-:-:S03]  /*0670*/  FSEL R0, R12, 1, P2 ;  /* 0x3f8000000c007808 */ /* 0x000fc60001000000 */
[----:B------:R-:W-:Y:S02]  /*0680*/  FADD.FTZ R8, |R6|, -RZ ;  /* 0x800000ff06087221 */ /* 0x000fe40000010200 */
[----:B------:R-:W-:-:S03]  /*0690*/  @!P4 FMUL R0, R0, 16777216 ;  /* 0x4b8000000000c820 */ /* 0x000fc60000400000 */
[----:B------:R-:W-:Y:S01]  /*06a0*/  FSETP.GE.AND P1, PT, R8, 0.60000002384185791016, PT ;  /* 0x3f19999a0800780b */ /* 0x000fe20003f26000 */
[----:B-----5:R-:W-:Y:S01]  /*06b0*/  FADD R4, R4, -R7 ;  /* 0x8000000704047221 */ /* 0x020fe20000000000 */
[----:B0-----:R-:W-:-:S04]  /*06c0*/  FMUL R5, R17, R0 ;  /* 0x0000000011057220 */ /* 0x001fc80000400000 */
[----:B------:R-:W-:-:S04]  /*06d0*/  FMUL R4, R4, R5 ;  /* 0x0000000504047220 */ /* 0x000fc80000400000 */
[----:B------:R-:W-:-:S03]  /*06e0*/  FFMA R7, R4, R11, R9 ;  /* 0x0000000b04077223 */ /* 0x000fc60000000009 */
[----:B------:R-:W-:Y:S05]  /*06f0*/  @!P1 BRA `(.L_x_1) ;  /* 0x0000000000289947 */ /* 0x000fea0003800000 */
[C---:B------:R-:W-:Y:S01]  /*0700*/  FMUL R0, R8.reuse, 2.8853900432586669922 ;  /* 0x4038aa3b08007820 */ /* 0x040fe20000400000 */
[----:B------:R-:W-:Y:S02]  /*0710*/  MOV R5, 0x3f800000 ;  /* 0x3f80000000057802 */ /* 0x000fe40000000f00 */
[----:B------:R-:W-:-:S03]  /*0720*/  FSETP.GE.AND P1, PT, R8, 9.010913848876953125, PT ;  /* 0x41102cb40800780b */ /* 0x000fc60003f26000 */
[----:B------:R-:W0:Y:S02]  /*0730*/  MUFU.EX2 R0, R0 ;  /* 0x0000000000007308 */ /* 0x000e240000000800 */
[----:B0-----:R-:W-:-:S06]  /*0740*/  FADD R4, R0, 1 ;  /* 0x3f80000000047421 */ /* 0x001fcc0000000000 */
[----:B------:R-:W0:Y:S02]  /*0750*/  MUFU.RCP R4, R4 ;  /* 0x0000000400047308 */ /* 0x000e240000001000 */
[----:B0-----:R-:W-:-:S05]  /*0760*/  FFMA.FTZ R5, R4, -2, R5 ;  /* 0xc000000004057823 */ /* 0x001fca0000010005 */
[----:B------:R-:W-:-:S04]  /*0770*/  FSEL R5, R5, 1, !P1 ;  /* 0x3f80000005057808 */ /* 0x000fc80004800000 */
[----:B------:R-:W-:Y:S01]  /*0780*/  LOP3.LUT R6, R5, 0x80000000, R6, 0xf8, !PT ;  /* 0x8000000005067812 */ /* 0x000fe200078ef806 */
[----:B------:R-:W-:Y:S06]  /*0790*/  BRA `(.L_x_2) ;  /* 0x00000000001c7947 */ /* 0x000fec0003800000 */
.L_x_1:
[----:B------:R-:W-:Y:S02]  /*07a0*/  IMAD.MOV.U32 R0, RZ, RZ, 0x3c80f082 ;  /* 0x3c80f082ff007424 */ /* 0x000fe400078e00ff */
[----:B------:R-:W-:-:S04]  /*07b0*/  FMUL R5, R6, R6 ;  /* 0x0000000606057220 */ /* 0x000fc80000400000 */
[----:B------:R-:W-:-:S04]  /*07c0*/  FFMA.FTZ R0, R5, R0, -0.052303962409496307373 ;  /* 0xbd563cae05007423 */ /* 0x000fc80000010000 */
[----:B------:R-:W-:-:S04]  /*07d0*/  FFMA.FTZ R0, R5, R0, 0.1331529766321182251 ;  /* 0x3e08594105007423 */ /* 0x000fc80000010000 */
[----:B------:R-:W-:-:S04]  /*07e0*/  FFMA.FTZ R0, R5, R0, -0.33332768082618713379 ;  /* 0xbeaaa9ed05007423 */ /* 0x000fc80000010000 */
[----:B------:R-:W-:-:S04]  /*07f0*/  FFMA.FTZ R0, R5, R0, RZ ;  /* 0x0000000005007223 */ /* 0x000fc800000100ff */
[----:B------:R-:W-:-:S07]  /*0800*/  FFMA.FTZ R6, R6, R0, R6 ;  /* 0x0000000006067223 */ /* 0x000fce0000010006 */
.L_x_2:
[----:B------:R-:W-:Y:S05]  /*0810*/  BSYNC B0 ;  /* 0x0000000000007941 */ /* 0x000fea0003800000 */
.L_x_0:
[----:B------:R-:W-:Y:S01]  /*0820*/  FADD.FTZ R8, |R7|, -RZ ;  /* 0x800000ff07087221 */ /* 0x000fe20000010200 */
[----:B------:R-:W-:Y:S04]  /*0830*/  BSSY B0, `(.L_x_3) ;  /* 0x0000014000007945 */ /* 0x000fe80003800000 */
[----:B------:R-:W-:-:S13]  /*0840*/  FSETP.GE.AND P1, PT, R8, 0.60000002384185791016, PT ;  /* 0x3f19999a0800780b */ /* 0x000fda0003f26000 */
        /* <DEDUP_REMOVED lines=11> */
.L_x_4:
[----:B------:R-:W-:Y:S02]  /*0900*/  IMAD.MOV.U32 R0, RZ, RZ, 0x3c80f082 ;  /* 0x3c80f082ff007424 */ /* 0x000fe400078e00ff */
[----:B------:R-:W-:-:S04]  /*0910*/  FMUL R5, R7, R7 ;  /* 0x0000000707057220 */ /* 0x000fc80000400000 */
[----:B------:R-:W-:-:S04]  /*0920*/  FFMA.FTZ R0, R5, R0, -0.052303962409496307373 ;  /* 0xbd563cae05007423 */ /* 0x000fc80000010000 */
[----:B------:R-:W-:-:S04]  /*0930*/  FFMA.FTZ R0, R5, R0, 0.1331529766321182251 ;  /* 0x3e08594105007423 */ /* 0x000fc80000010000 */
[----:B------:R-:W-:-:S04]  /*0940*/  FFMA.FTZ R0, R5, R0, -0.33332768082618713379 ;  /* 0xbeaaa9ed05007423 */ /* 0x000fc80000010000 */
[----:B------:R-:W-:-:S04]  /*0950*/  FFMA.FTZ R0, R5, R0, RZ ;  /* 0x0000000005007223 */ /* 0x000fc800000100ff */
[----:B------:R-:W-:-:S07]  /*0960*/  FFMA.FTZ R7, R7, R0, R7 ;  /* 0x0000000007077223 */ /* 0x000fce0000010007 */
.L_x_5:
[----:B------:R-:W-:Y:S05]  /*0970*/  BSYNC B0 ;  /* 0x0000000000007941 */ /* 0x000fea0003800000 */
.L_x_3:
[----:B------:R-:W0:Y:S01]  /*0980*/  LDC.64 R4, c[0x0][0x240] ;  /* 0x00009000ff047b82 */ /* 0x000e220000000a00 */
[----:B------:R-:W-:-:S05]  /*0990*/  LEA R3, R2, R3, 0x2 ;  /* 0x0000000302037211 */ /* 0x000fca00078e10ff */
[----:B0-----:R-:W-:Y:S01]  /*09a0*/  IMAD.WIDE R2, R3, 0x4, R4 ;  /* 0x0000000403027825 */ /* 0x001fe200078e0204 */
[----:B------:R-:W-:Y:S06]  /*09b0*/  @!P0 EXIT ;  /* 0x000000000000894d */ /* 0x000fec0003800000 */
[----:B------:R-:W-:Y:S01]  /*09c0*/  STG.E.64 desc[UR6][R2.64], R6 ;  /* 0x0000000602007986 */ /* 0x000fe2000c101b06 */
[----:B------:R-:W-:Y:S05]  /*09d0*/  EXIT ;  /* 0x000000000000794d */ /* 0x000fea0003800000 */
.L_x_6:
[----:B------:R-:W-:-:S00]  /*09e0*/  BRA `(.L_x_6) ;  /* 0xfffffffc00fc7947 */ /* 0x000fc0000383ffff */
[----:B------:R-:W-:-:S00]  /*09f0*/  NOP ;  /* 0x0000000000007918 */ /* 0x000fc00000000000 */
        /* <DEDUP_REMOVED lines=8> */
.L_x_7:


//--------------------- .nv.global.init           --------------------------
	.section	.nv.global.init,"aw",@progbits
.nv.global.init:
	.type		_$_str,@object
	.size		_$_str,(_$_str_$_2 - _$_str)
_$_str:
        /*0000*/ 	.byte	0x5f, 0x5f, 0x43, 0x55, 0x44, 0x41, 0x5f, 0x46, 0x54, 0x5a, 0x00
	.type		_$_str_$_2,@object
	.size		_$_str_$_2,(.L_1 - _$_str_$_2)
_$_str_$_2:
        /*000b*/ 	.byte	0x5f, 0x5f, 0x43, 0x55, 0x44, 0x41, 0x5f, 0x50, 0x52, 0x45, 0x43, 0x5f, 0x53, 0x51, 0x52, 0x54
        /*001b*/ 	.byte	0x00
.L_1:


//--------------------- .nv.shared.triton_poi_fused_tanh_1 --------------------------
	.section	.nv.shared.triton_poi_fused_tanh_1,"aw",@nobits
	.sectionflags	@""
	.align	16
	.zero		1024


//--------------------- .nv.constant0.triton_poi_fused_tanh_1 --------------------------
	.section	.nv.constant0.triton_poi_fused_tanh_1,"a",@progbits
	.sectionflags	@""
	.align	4
.nv.constant0.triton_poi_fused_tanh_1:
	.zero		592
